//
// Generated by NVIDIA NVVM Compiler
//
// Compiler Build ID: CL-36424714
// Cuda compilation tools, release 13.0, V13.0.88
// Based on NVVM 20.0.0
//

.version 9.0
.target sm_100
.address_size 64

	// .globl	_Z11serieWallisPfPii

.visible .entry _Z11serieWallisPfPii(
	.param .u64 .ptr .align 1 _Z11serieWallisPfPii_param_0,
	.param .u64 .ptr .align 1 _Z11serieWallisPfPii_param_1,
	.param .u32 _Z11serieWallisPfPii_param_2
)
{
	.reg .pred 	%p<2>;
	.reg .b32 	%r<8>;
	.reg .b32 	%f<10>;
	.reg .b64 	%rd<8>;

	ld.param.u64 	%rd1, [_Z11serieWallisPfPii_param_0];
	ld.param.u64 	%rd2, [_Z11serieWallisPfPii_param_1];
	ld.param.u32 	%r2, [_Z11serieWallisPfPii_param_2];
	mov.u32 	%r3, %ntid.x;
	mov.u32 	%r4, %ctaid.x;
	mov.u32 	%r5, %tid.x;
	mad.lo.s32 	%r1, %r3, %r4, %r5;
	add.s32 	%r6, %r1, -1;
	setp.gt.s32 	%p1, %r6, %r2;
	@%p1 bra 	$L__BB0_2;
	cvta.to.global.u64 	%rd3, %rd2;
	cvta.to.global.u64 	%rd4, %rd1;
	mul.wide.s32 	%rd5, %r1, 4;
	add.s64 	%rd6, %rd3, %rd5;
	ld.global.u32 	%r7, [%rd6+-4];
	cvt.rn.f32.s32 	%f1, %r7;
	add.f32 	%f2, %f1, %f1;
	add.f32 	%f3, %f2, 0fBF800000;
	div.rn.f32 	%f4, %f2, %f3;
	cvt.rn.f32.s32 	%f5, %r1;
	add.f32 	%f6, %f5, %f5;
	add.f32 	%f7, %f6, 0f3F800000;
	div.rn.f32 	%f8, %f6, %f7;
	mul.f32 	%f9, %f8, %f4;
	add.s64 	%rd7, %rd4, %rd5;
	st.global.f32 	[%rd7], %f9;
$L__BB0_2:
	ret;

}
	// .globl	_Z4nilaPdS_i
.visible .entry _Z4nilaPdS_i(
	.param .u64 .ptr .align 1 _Z4nilaPdS_i_param_0,
	.param .u64 .ptr .align 1 _Z4nilaPdS_i_param_1,
	.param .u32 _Z4nilaPdS_i_param_2
)
{
	.reg .pred 	%p<2>;
	.reg .b32 	%r<6>;
	.reg .b32 	%f<9>;
	.reg .b64 	%rd<8>;
	.reg .b64 	%fd<2>;

	ld.param.u64 	%rd1, [_Z4nilaPdS_i_param_0];
	ld.param.u64 	%rd2, [_Z4nilaPdS_i_param_1];
	mov.u32 	%r1, %tid.x;
	and.b32  	%r2, %r1, 1;
	setp.eq.b32 	%p1, %r2, 1;
	selp.f32 	%f1, 0fC0800000, 0f40800000, %p1;
	shl.b32 	%r3, %r1, 1;
	add.s32 	%r4, %r3, 2;
	cvt.rn.f32.u32 	%f2, %r4;
	cvt.rzi.s32.f32 	%r5, %f2;
	cvta.to.global.u64 	%rd3, %rd1;
	cvt.rn.f32.s32 	%f3, %r5;
	add.f32 	%f4, %f3, 0f3F800000;
	mul.f32 	%f5, %f4, %f3;
	add.f32 	%f6, %f3, 0f40000000;
	mul.f32 	%f7, %f6, %f5;
	div.rn.f32 	%f8, %f1, %f7;
	cvt.f64.f32 	%fd1, %f8;
	mul.wide.u32 	%rd4, %r1, 8;
	add.s64 	%rd5, %rd3, %rd4;
	st.global.f64 	[%rd5], %fd1;
	cvta.to.global.u64 	%rd6, %rd2;
	add.s64 	%rd7, %rd6, %rd4;
	st.global.f64 	[%rd7], %fd1;
	ret;

}


// ===== COMPILED SASS (sm_100) =====

	.target	sm_100

	.elftype	@"ET_EXEC"


//--------------------- .note.nv.tkinfo           --------------------------
	.section	.note.nv.tkinfo,"",@"SHT_NOTE"
	.sectionflags	@"SHF_NOTE_NV_TKINFO"
	.tkinfo
        /*0018*/ 	.word	0x00000002
        /*0030*/ 	.string	""
        /*0030*/ 	.string	"ptxas"
        /*0030*/ 	.string	"Cuda compilation tools, release 13.0, V13.0.88"
        /*0030*/ 	.string	"Build cuda_13.0.r13.0/compiler.36424714_0"
        /*0030*/ 	.string	"-arch sm_100 -m 64 "



//--------------------- .note.nv.cuinfo           --------------------------
	.section	.note.nv.cuinfo,"",@"SHT_NOTE"
	.sectionflags	@"SHF_NOTE_NV_CUINFO"
        /*0018*/ 	.short	0x0002
        /*001a*/ 	.short	0x0064
        /*001c*/ 	.short	0x0082
	.zero		2


//--------------------- .nv.info                  --------------------------
	.section	.nv.info,"",@"SHT_CUDA_INFO"
	.align	4


	//----- nvinfo : EIATTR_REGCOUNT
	.align		4
        /*0000*/ 	.byte	0x04, 0x2f
        /*0002*/ 	.short	(.L_1 - .L_0)
	.align		4
.L_0:
        /*0004*/ 	.word	index@(_Z11serieWallisPfPii)
        /*0008*/ 	.word	0x00000011


	//----- nvinfo : EIATTR_FRAME_SIZE
	.align		4
.L_1:
        /*000c*/ 	.byte	0x04, 0x11
        /*000e*/ 	.short	(.L_3 - .L_2)
	.align		4
.L_2:
        /*0010*/ 	.word	index@($__internal_1_$__cuda_sm3x_div_rn_noftz_f32_slowpath)
        /*0014*/ 	.word	0x00000000


	//----- nvinfo : EIATTR_FRAME_SIZE
	.align		4
.L_3:
        /*0018*/ 	.byte	0x04, 0x11
        /*001a*/ 	.short	(.L_5 - .L_4)
	.align		4
.L_4:
        /*001c*/ 	.word	index@(_Z11serieWallisPfPii)
        /*0020*/ 	.word	0x00000000


	//----- nvinfo : EIATTR_REGCOUNT
	.align		4
.L_5:
        /*0024*/ 	.byte	0x04, 0x2f
        /*0026*/ 	.short	(.L_7 - .L_6)
	.align		4
.L_6:
        /*0028*/ 	.word	index@(_Z4nilaPdS_i)
        /*002c*/ 	.word	0x00000010


	//----- nvinfo : EIATTR_FRAME_SIZE
	.align		4
.L_7:
        /*0030*/ 	.byte	0x04, 0x11
        /*0032*/ 	.short	(.L_9 - .L_8)
	.align		4
.L_8:
        /*0034*/ 	.word	index@($__internal_0_$__cuda_sm3x_div_rn_noftz_f32_slowpath)
        /*0038*/ 	.word	0x00000000


	//----- nvinfo : EIATTR_FRAME_SIZE
	.align		4
.L_9:
        /*003c*/ 	.byte	0x04, 0x11
        /*003e*/ 	.short	(.L_11 - .L_10)
	.align		4
.L_10:
        /*0040*/ 	.word	index@(_Z4nilaPdS_i)
        /*0044*/ 	.word	0x00000000


	//----- nvinfo : EIATTR_MIN_STACK_SIZE
	.align		4
.L_11:
        /*0048*/ 	.byte	0x04, 0x12
        /*004a*/ 	.short	(.L_13 - .L_12)
	.align		4
.L_12:
        /*004c*/ 	.word	index@(_Z4nilaPdS_i)
        /*0050*/ 	.word	0x00000000


	//----- nvinfo : EIATTR_MIN_STACK_SIZE
	.align		4
.L_13:
        /*0054*/ 	.byte	0x04, 0x12
        /*0056*/ 	.short	(.L_15 - .L_14)
	.align		4
.L_14:
        /*0058*/ 	.word	index@(_Z11serieWallisPfPii)
        /*005c*/ 	.word	0x00000000
.L_15:


//--------------------- .nv.compat                --------------------------
	.section	.nv.compat,"",@"SHT_CUDA_COMPAT_INFO"
	.align	4
        /*0000*/ 	.byte	0x02, 0x09, 0x00, 0x00, 0x02, 0x02, 0x01, 0x00, 0x02, 0x05, 0x05, 0x00, 0x03, 0x07, 0x01, 0x01
        /*0010*/ 	.byte	0x02, 0x03, 0x00, 0x00, 0x02, 0x06, 0x01, 0x00, 0x04, 0x0b, 0x08, 0x00, 0x01, 0x00, 0x00, 0x00
        /*0020*/ 	.byte	0x00, 0x00, 0x00, 0x00


//--------------------- .nv.info._Z4nilaPdS_i     --------------------------
	.section	.nv.info._Z4nilaPdS_i,"",@"SHT_CUDA_INFO"
	.sectionflags	@""
	.align	4


	//----- nvinfo : EIATTR_CUDA_API_VERSION
	.align		4
        /*0000*/ 	.byte	0x04, 0x37
        /*0002*/ 	.short	(.L_17 - .L_16)
.L_16:
        /*0004*/ 	.word	0x00000082


	//----- nvinfo : EIATTR_KPARAM_INFO
	.align		4
.L_17:
        /*0008*/ 	.byte	0x04, 0x17
        /*000a*/ 	.short	(.L_19 - .L_18)
.L_18:
        /*000c*/ 	.word	0x00000000
        /*0010*/ 	.short	0x0002
        /*0012*/ 	.short	0x0010
        /*0014*/ 	.byte	0x00, 0xf0, 0x11, 0x00


	//----- nvinfo : EIATTR_KPARAM_INFO
	.align		4
.L_19:
        /*0018*/ 	.byte	0x04, 0x17
        /*001a*/ 	.short	(.L_21 - .L_20)
.L_20:
        /*001c*/ 	.word	0x00000000
        /*0020*/ 	.short	0x0001
        /*0022*/ 	.short	0x0008
        /*0024*/ 	.byte	0x00, 0xf5, 0x21, 0x00


	//----- nvinfo : EIATTR_KPARAM_INFO
	.align		4
.L_21:
        /*0028*/ 	.byte	0x04, 0x17
        /*002a*/ 	.short	(.L_23 - .L_22)
.L_22:
        /*002c*/ 	.word	0x00000000
        /*0030*/ 	.short	0x0000
        /*0032*/ 	.short	0x0000
        /*0034*/ 	.byte	0x00, 0xf5, 0x21, 0x00


	//----- nvinfo : EIATTR_SPARSE_MMA_MASK
	.align		4
.L_23:
        /*0038*/ 	.byte	0x03, 0x50
        /*003a*/ 	.short	0x0000


	//----- nvinfo : EIATTR_MAXREG_COUNT
	.align		4
        /*003c*/ 	.byte	0x03, 0x1b
        /*003e*/ 	.short	0x00ff


	//----- nvinfo : EIATTR_MERCURY_ISA_VERSION
	.align		4
        /*0040*/ 	.byte	0x03, 0x5f
        /*0042*/ 	.short	0x0101


	//----- nvinfo : EIATTR_VRC_CTA_INIT_COUNT
	.align		4
        /*0044*/ 	.byte	0x02, 0x4a
	.zero		1
	.zero		1


	//----- nvinfo : EIATTR_EXIT_INSTR_OFFSETS
	.align		4
        /*0048*/ 	.byte	0x04, 0x1c
        /*004a*/ 	.short	(.L_25 - .L_24)


	//   ....[0]....
.L_24:
        /*004c*/ 	.word	0x00000230


	//----- nvinfo : EIATTR_CRS_STACK_SIZE
	.align		4
.L_25:
        /*0050*/ 	.byte	0x04, 0x1e
        /*0052*/ 	.short	(.L_27 - .L_26)
.L_26:
        /*0054*/ 	.word	0x00000000


	//----- nvinfo : EIATTR_CBANK_PARAM_SIZE
	.align		4
.L_27:
        /*0058*/ 	.byte	0x03, 0x19
        /*005a*/ 	.short	0x0014


	//----- nvinfo : EIATTR_PARAM_CBANK
	.align		4
        /*005c*/ 	.byte	0x04, 0x0a
        /*005e*/ 	.short	(.L_29 - .L_28)
	.align		4
.L_28:
        /*0060*/ 	.word	index@(.nv.constant0._Z4nilaPdS_i)
        /*0064*/ 	.short	0x0380
        /*0066*/ 	.short	0x0014


	//----- nvinfo : EIATTR_SW_WAR
	.align		4
.L_29:
        /*0068*/ 	.byte	0x04, 0x36
        /*006a*/ 	.short	(.L_31 - .L_30)
.L_30:
        /*006c*/ 	.word	0x00000008
.L_31:


//--------------------- .nv.info._Z11serieWallisPfPii --------------------------
	.section	.nv.info._Z11serieWallisPfPii,"",@"SHT_CUDA_INFO"
	.sectionflags	@""
	.align	4


	//----- nvinfo : EIATTR_CUDA_API_VERSION
	.align		4
        /*0000*/ 	.byte	0x04, 0x37
        /*0002*/ 	.short	(.L_33 - .L_32)
.L_32:
        /*0004*/ 	.word	0x00000082


	//----- nvinfo : EIATTR_KPARAM_INFO
	.align		4
.L_33:
        /*0008*/ 	.byte	0x04, 0x17
        /*000a*/ 	.short	(.L_35 - .L_34)
.L_34:
        /*000c*/ 	.word	0x00000000
        /*0010*/ 	.short	0x0002
        /*0012*/ 	.short	0x0010
        /*0014*/ 	.byte	0x00, 0xf0, 0x11, 0x00


	//----- nvinfo : EIATTR_KPARAM_INFO
	.align		4
.L_35:
        /*0018*/ 	.byte	0x04, 0x17
        /*001a*/ 	.short	(.L_37 - .L_36)
.L_36:
        /*001c*/ 	.word	0x00000000
        /*0020*/ 	.short	0x0001
        /*0022*/ 	.short	0x0008
        /*0024*/ 	.byte	0x00, 0xf5, 0x21, 0x00


	//----- nvinfo : EIATTR_KPARAM_INFO
	.align		4
.L_37:
        /*0028*/ 	.byte	0x04, 0x17
        /*002a*/ 	.short	(.L_39 - .L_38)
.L_38:
        /*002c*/ 	.word	0x00000000
        /*0030*/ 	.short	0x0000
        /*0032*/ 	.short	0x0000
        /*0034*/ 	.byte	0x00, 0xf5, 0x21, 0x00


	//----- nvinfo : EIATTR_SPARSE_MMA_MASK
	.align		4
.L_39:
        /*0038*/ 	.byte	0x03, 0x50
        /*003a*/ 	.short	0x0000


	//----- nvinfo : EIATTR_MAXREG_COUNT
	.align		4
        /*003c*/ 	.byte	0x03, 0x1b
        /*003e*/ 	.short	0x00ff


	//----- nvinfo : EIATTR_MERCURY_ISA_VERSION
	.align		4
        /*0040*/ 	.byte	0x03, 0x5f
        /*0042*/ 	.short	0x0101


	//----- nvinfo : EIATTR_VRC_CTA_INIT_COUNT
	.align		4
        /*0044*/ 	.byte	0x02, 0x4a
	.zero		1
	.zero		1


	//----- nvinfo : EIATTR_EXIT_INSTR_OFFSETS
	.align		4
        /*0048*/ 	.byte	0x04, 0x1c
        /*004a*/ 	.short	(.L_41 - .L_40)


	//   ....[0]....
.L_40:
        /*004c*/ 	.word	0x00000080


	//   ....[1]....
        /*0050*/ 	.word	0x00000310


	//----- nvinfo : EIATTR_CRS_STACK_SIZE
	.align		4
.L_41:
        /*0054*/ 	.byte	0x04, 0x1e
        /*0056*/ 	.short	(.L_43 - .L_42)
.L_42:
        /*0058*/ 	.word	0x00000000


	//----- nvinfo : EIATTR_CBANK_PARAM_SIZE
	.align		4
.L_43:
        /*005c*/ 	.byte	0x03, 0x19
        /*005e*/ 	.short	0x0014


	//----- nvinfo : EIATTR_PARAM_CBANK
	.align		4
        /*0060*/ 	.byte	0x04, 0x0a
        /*0062*/ 	.short	(.L_45 - .L_44)
	.align		4
.L_44:
        /*0064*/ 	.word	index@(.nv.constant0._Z11serieWallisPfPii)
        /*0068*/ 	.short	0x0380
        /*006a*/ 	.short	0x0014


	//----- nvinfo : EIATTR_SW_WAR
	.align		4
.L_45:
        /*006c*/ 	.byte	0x04, 0x36
        /*006e*/ 	.short	(.L_47 - .L_46)
.L_46:
        /*0070*/ 	.word	0x00000008
.L_47:


//--------------------- .nv.callgraph             --------------------------
	.section	.nv.callgraph,"",@"SHT_CUDA_CALLGRAPH"
	.align	4
	.sectionentsize	8
	.align		4
        /*0000*/ 	.word	0x00000000
	.align		4
        /*0004*/ 	.word	0xffffffff
	.align		4
        /*0008*/ 	.word	0x00000000
	.align		4
        /*000c*/ 	.word	0xfffffffe
	.align		4
        /*0010*/ 	.word	0x00000000
	.align		4
        /*0014*/ 	.word	0xfffffffd
	.align		4
        /*0018*/ 	.word	0x00000000
	.align		4
        /*001c*/ 	.word	0xfffffffc


//--------------------- .text._Z4nilaPdS_i        --------------------------
	.section	.text._Z4nilaPdS_i,"ax",@progbits
	.align	128
        .global         _Z4nilaPdS_i
        .type           _Z4nilaPdS_i,@function
        .size           _Z4nilaPdS_i,(.L_x_30 - _Z4nilaPdS_i)
        .other          _Z4nilaPdS_i,@"STO_CUDA_ENTRY STV_DEFAULT"
_Z4nilaPdS_i:
.text._Z4nilaPdS_i:
[----:B------:R-:W-:Y:S01]  /*0000*/  LDC R1, c[0x0][0x37c] ;  /* 0x0000df00ff017b82 */ /* 0x000fe20000000800 */
[----:B------:R-:W0:Y:S01]  /*0010*/  S2R R2, SR_TID.X ;  /* 0x0000000000027919 */ /* 0x000e220000002100 */
[----:B------:R-:W-:Y:S01]  /*0020*/  IMAD.MOV.U32 R6, RZ, RZ, 0x40800000 ;  /* 0x40800000ff067424 */ /* 0x000fe200078e00ff */
[----:B------:R-:W1:Y:S01]  /*0030*/  LDCU.64 UR4, c[0x0][0x358] ;  /* 0x00006b00ff0477ac */ /* 0x000e620008000a00 */
[----:B------:R-:W-:Y:S01]  /*0040*/  BSSY.RECONVERGENT B0, `(.L_x_0) ;  /* 0x0000017000007945 */ /* 0x000fe20003800200 */
[----:B0-----:R-:W-:-:S04]  /*0050*/  LEA R0, R2, 0x2, 0x1 ;  /* 0x0000000202007811 */ /* 0x001fc800078e08ff */
[----:B------:R-:W-:-:S06]  /*0060*/  I2FP.F32.U32 R3, R0 ;  /* 0x0000000000037245 */ /* 0x000fcc0000201000 */
[----:B------:R-:W0:Y:S02]  /*0070*/  F2I.TRUNC.NTZ R3, R3 ;  /* 0x0000000300037305 */ /* 0x000e24000020f100 */
[----:B0-----:R-:W-:-:S05]  /*0080*/  I2FP.F32.S32 R0, R3 ;  /* 0x0000000300007245 */ /* 0x001fca0000201400 */
[C---:B------:R-:W-:Y:S01]  /*0090*/  FADD R5, R0.reuse, 1 ;  /* 0x3f80000000057421 */ /* 0x040fe20000000000 */
[----:B------:R-:W-:-:S03]  /*00a0*/  FADD R4, R0, 2 ;  /* 0x4000000000047421 */ /* 0x000fc60000000000 */
[----:B------:R-:W-:Y:S01]  /*00b0*/  FMUL R5, R0, R5 ;  /* 0x0000000500057220 */ /* 0x000fe20000400000 */
[----:B------:R-:W-:-:S03]  /*00c0*/  LOP3.LUT R0, R2, 0x1, RZ, 0xc0, !PT ;  /* 0x0000000102007812 */ /* 0x000fc600078ec0ff */
[----:B------:R-:W-:Y:S01]  /*00d0*/  FMUL R5, R5, R4 ;  /* 0x0000000405057220 */ /* 0x000fe20000400000 */
[----:B------:R-:W-:-:S03]  /*00e0*/  ISETP.NE.U32.AND P0, PT, R0, 0x1, PT ;  /* 0x000000010000780c */ /* 0x000fc60003f05070 */
[----:B------:R-:W0:Y:S01]  /*00f0*/  MUFU.RCP R4, R5 ;  /* 0x0000000500047308 */ /* 0x000e220000001000 */
[----:B------:R-:W-:-:S08]  /*0100*/  FSEL R0, -R6, 4, !P0 ;  /* 0x4080000006007808 */ /* 0x000fd00004000100 */
[----:B------:R-:W2:Y:S01]  /*0110*/  FCHK P0, R0, R5 ;  /* 0x0000000500007302 */ /* 0x000ea20000000000 */
[----:B0-----:R-:W-:-:S04]  /*0120*/  FFMA R7, -R5, R4, 1 ;  /* 0x3f80000005077423 */ /* 0x001fc80000000104 */
[----:B------:R-:W-:-:S04]  /*0130*/  FFMA R7, R4, R7, R4 ;  /* 0x0000000704077223 */ /* 0x000fc80000000004 */
[----:B------:R-:W-:-:S04]  /*0140*/  FFMA R4, R0, R7, RZ ;  /* 0x0000000700047223 */ /* 0x000fc800000000ff */
[----:B------:R-:W-:-:S04]  /*0150*/  FFMA R3, -R5, R4, R0 ;  /* 0x0000000405037223 */ /* 0x000fc80000000100 */
[----:B------:R-:W-:Y:S01]  /*0160*/  FFMA R4, R7, R3, R4 ;  /* 0x0000000307047223 */ /* 0x000fe20000000004 */
[----:B-12---:R-:W-:Y:S06]  /*0170*/  @!P0 BRA `(.L_x_1) ;  /* 0x00000000000c8947 */ /* 0x006fec0003800000 */
[----:B------:R-:W-:-:S07]  /*0180*/  MOV R4, 0x1a0 ;  /* 0x000001a000047802 */ /* 0x000fce0000000f00 */
[----:B------:R-:W-:Y:S05]  /*0190*/  CALL.REL.NOINC `($__internal_0_$__cuda_sm3x_div_rn_noftz_f32_slowpath) ;  /* 0x0000000000287944 */ /* 0x000fea0003c00000 */
[----:B------:R-:W-:-:S07]  /*01a0*/  IMAD.MOV.U32 R4, RZ, RZ, R0 ;  /* 0x000000ffff047224 */ /* 0x000fce00078e0000 */
.L_x_1:
[----:B------:R-:W-:Y:S05]  /*01b0*/  BSYNC.RECONVERGENT B0 ;  /* 0x0000000000007941 */ /* 0x000fea0003800200 */
.L_x_0:
[----:B------:R-:W0:Y:S01]  /*01c0*/  LDC.64 R6, c[0x0][0x380] ;  /* 0x0000e000ff067b82 */ /* 0x000e220000000a00 */
[----:B------:R-:W1:Y:S07]  /*01d0*/  F2F.F64.F32 R4, R4 ;  /* 0x0000000400047310 */ /* 0x000e6e0000201800 */
[----:B------:R-:W2:Y:S01]  /*01e0*/  LDC.64 R8, c[0x0][0x388] ;  /* 0x0000e200ff087b82 */ /* 0x000ea20000000a00 */
[----:B0-----:R-:W-:-:S05]  /*01f0*/  IMAD.WIDE.U32 R6, R2, 0x8, R6 ;  /* 0x0000000802067825 */ /* 0x001fca00078e0006 */
[----:B-1----:R-:W-:Y:S01]  /*0200*/  STG.E.64 desc[UR4][R6.64], R4 ;  /* 0x0000000406007986 */ /* 0x002fe2000c101b04 */
[----:B--2---:R-:W-:-:S05]  /*0210*/  IMAD.WIDE.U32 R2, R2, 0x8, R8 ;  /* 0x0000000802027825 */ /* 0x004fca00078e0008 */
[----:B------:R-:W-:Y:S01]  /*0220*/  STG.E.64 desc[UR4][R2.64], R4 ;  /* 0x0000000402007986 */ /* 0x000fe2000c101b04 */
[----:B------:R-:W-:Y:S05]  /*0230*/  EXIT ;  /* 0x000000000000794d */ /* 0x000fea0003800000 */
        .weak           $__internal_0_$__cuda_sm3x_div_rn_noftz_f32_slowpath
        .type           $__internal_0_$__cuda_sm3x_div_rn_noftz_f32_slowpath,@function
        .size           $__internal_0_$__cuda_sm3x_div_rn_noftz_f32_slowpath,(.L_x_30 - $__internal_0_$__cuda_sm3x_div_rn_noftz_f32_slowpath)
$__internal_0_$__cuda_sm3x_div_rn_noftz_f32_slowpath:
[----:B------:R-:W-:Y:S01]  /*0240*/  SHF.R.U32.HI R6, RZ, 0x17, R5 ;  /* 0x00000017ff067819 */ /* 0x000fe20000011605 */
[----:B------:R-:W-:Y:S01]  /*0250*/  BSSY.RECONVERGENT B1, `(.L_x_2) ;  /* 0x0000064000017945 */ /* 0x000fe20003800200 */
[--C-:B------:R-:W-:Y:S01]  /*0260*/  SHF.R.U32.HI R3, RZ, 0x17, R0.reuse ;  /* 0x00000017ff037819 */ /* 0x100fe20000011600 */
[----:B------:R-:W-:Y:S01]  /*0270*/  IMAD.MOV.U32 R8, RZ, RZ, R0 ;  /* 0x000000ffff087224 */ /* 0x000fe200078e0000 */
[----:B------:R-:W-:Y:S02]  /*0280*/  LOP3.LUT R7, R6, 0xff, RZ, 0xc0, !PT ;  /* 0x000000ff06077812 */ /* 0x000fe400078ec0ff */
[----:B------:R-:W-:-:S03]  /*0290*/  LOP3.LUT R6, R3, 0xff, RZ, 0xc0, !PT ;  /* 0x000000ff03067812 */ /* 0x000fc600078ec0ff */
[----:B------:R-:W-:Y:S02]  /*02a0*/  VIADD R11, R7, 0xffffffff ;  /* 0xffffffff070b7836 */ /* 0x000fe40000000000 */
[----:B------:R-:W-:-:S03]  /*02b0*/  VIADD R10, R6, 0xffffffff ;  /* 0xffffffff060a7836 */ /* 0x000fc60000000000 */
[----:B------:R-:W-:-:S04]  /*02c0*/  ISETP.GT.U32.AND P0, PT, R11, 0xfd, PT ;  /* 0x000000fd0b00780c */ /* 0x000fc80003f04070 */
[----:B------:R-:W-:-:S13]  /*02d0*/  ISETP.GT.U32.OR P0, PT, R10, 0xfd, P0 ;  /* 0x000000fd0a00780c */ /* 0x000fda0000704470 */
[----:B------:R-:W-:Y:S01]  /*02e0*/  @!P0 IMAD.MOV.U32 R9, RZ, RZ, RZ ;  /* 0x000000ffff098224 */ /* 0x000fe200078e00ff */
[----:B------:R-:W-:Y:S06]  /*02f0*/  @!P0 BRA `(.L_x_3) ;  /* 0x0000000000608947 */ /* 0x000fec0003800000 */
[----:B------:R-:W-:Y:S01]  /*0300*/  FSETP.GTU.FTZ.AND P0, PT, |R0|, +INF , PT ;  /* 0x7f8000000000780b */ /* 0x000fe20003f1c200 */
[----:B------:R-:W-:Y:S01]  /*0310*/  IMAD.MOV.U32 R3, RZ, RZ, R5 ;  /* 0x000000ffff037224 */ /* 0x000fe200078e0005 */
[----:B------:R-:W-:-:S04]  /*0320*/  FSETP.GTU.FTZ.AND P1, PT, |R5|, +INF , PT ;  /* 0x7f8000000500780b */ /* 0x000fc80003f3c200 */
[----:B------:R-:W-:-:S13]  /*0330*/  PLOP3.LUT P0, PT, P0, P1, PT, 0xf8, 0x8f ;  /* 0x00000000008f781c */ /* 0x000fda0000703f70 */
[----:B------:R-:W-:Y:S05]  /*0340*/  @P0 BRA `(.L_x_4) ;  /* 0x00000004004c0947 */ /* 0x000fea0003800000 */
[----:B------:R-:W-:-:S13]  /*0350*/  LOP3.LUT P0, RZ, R5, 0x7fffffff, R8, 0xc8, !PT ;  /* 0x7fffffff05ff7812 */ /* 0x000fda000780c808 */
[----:B------:R-:W-:Y:S05]  /*0360*/  @!P0 BRA `(.L_x_5) ;  /* 0x00000004003c8947 */ /* 0x000fea0003800000 */
[C---:B------:R-:W-:Y:S02]  /*0370*/  FSETP.NEU.FTZ.AND P2, PT, |R0|.reuse, +INF , PT ;  /* 0x7f8000000000780b */ /* 0x040fe40003f5d200 */
[----:B------:R-:W-:Y:S02]  /*0380*/  FSETP.NEU.FTZ.AND P1, PT, |R3|, +INF , PT ;  /* 0x7f8000000300780b */ /* 0x000fe40003f3d200 */
[----:B------:R-:W-:-:S11]  /*0390*/  FSETP.NEU.FTZ.AND P0, PT, |R0|, +INF , PT ;  /* 0x7f8000000000780b */ /* 0x000fd60003f1d200 */
[----:B------:R-:W-:Y:S05]  /*03a0*/  @!P1 BRA !P2, `(.L_x_5) ;  /* 0x00000004002c9947 */ /* 0x000fea0005000000 */
[----:B------:R-:W-:-:S04]  /*03b0*/  LOP3.LUT P2, RZ, R8, 0x7fffffff, RZ, 0xc0, !PT ;  /* 0x7fffffff08ff7812 */ /* 0x000fc8000784c0ff */
[----:B------:R-:W-:-:S13]  /*03c0*/  PLOP3.LUT P1, PT, P1, P2, PT, 0x2f, 0xf2 ;  /* 0x0000000000f2781c */ /* 0x000fda0000f24577 */
[----:B------:R-:W-:Y:S05]  /*03d0*/  @P1 BRA `(.L_x_6) ;  /* 0x0000000400181947 */ /* 0x000fea0003800000 */
[----:B------:R-:W-:-:S04]  /*03e0*/  LOP3.LUT P1, RZ, R5, 0x7fffffff, RZ, 0xc0, !PT ;  /* 0x7fffffff05ff7812 */ /* 0x000fc8000782c0ff */
[----:B------:R-:W-:-:S13]  /*03f0*/  PLOP3.LUT P0, PT, P0, P1, PT, 0x2f, 0xf2 ;  /* 0x0000000000f2781c */ /* 0x000fda0000702577 */
[----:B------:R-:W-:Y:S05]  /*0400*/  @P0 BRA `(.L_x_7) ;  /* 0x0000000400000947 */ /* 0x000fea0003800000 */
[----:B------:R-:W-:Y:S02]  /*0410*/  ISETP.GE.AND P0, PT, R10, RZ, PT ;  /* 0x000000ff0a00720c */ /* 0x000fe40003f06270 */
[----:B------:R-:W-:-:S11]  /*0420*/  ISETP.GE.AND P1, PT, R11, RZ, PT ;  /* 0x000000ff0b00720c */ /* 0x000fd60003f26270 */
[----:B------:R-:W-:Y:S02]  /*0430*/  @P0 IMAD.MOV.U32 R9, RZ, RZ, RZ ;  /* 0x000000ffff090224 */ /* 0x000fe400078e00ff */
[----:B------:R-:W-:Y:S01]  /*0440*/  @!P0 FFMA R8, R0, 1.84467440737095516160e+19, RZ ;  /* 0x5f80000000088823 */ /* 0x000fe200000000ff */
[----:B------:R-:W-:Y:S02]  /*0450*/  @!P0 IMAD.MOV.U32 R9, RZ, RZ, -0x40 ;  /* 0xffffffc0ff098424 */ /* 0x000fe400078e00ff */
[----:B------:R-:W-:Y:S02]  /*0460*/  @!P1 FFMA R5, R3, 1.84467440737095516160e+19, RZ ;  /* 0x5f80000003059823 */ /* 0x000fe400000000ff */
[----:B------:R-:W-:-:S07]  /*0470*/  @!P1 VIADD R9, R9, 0x40 ;  /* 0x0000004009099836 */ /* 0x000fce0000000000 */
.L_x_3:
[----:B------:R-:W-:Y:S01]  /*0480*/  LEA R0, R7, 0xc0800000, 0x17 ;  /* 0xc080000007007811 */ /* 0x000fe200078eb8ff */
[----:B------:R-:W-:Y:S01]  /*0490*/  VIADD R6, R6, 0xffffff81 ;  /* 0xffffff8106067836 */ /* 0x000fe20000000000 */
[----:B------:R-:W-:Y:S03]  /*04a0*/  BSSY.RECONVERGENT B2, `(.L_x_8) ;  /* 0x0000035000027945 */ /* 0x000fe60003800200 */
[----:B------:R-:W-:Y:S02]  /*04b0*/  IMAD.IADD R5, R5, 0x1, -R0 ;  /* 0x0000000105057824 */ /* 0x000fe400078e0a00 */
[C---:B------:R-:W-:Y:S01]  /*04c0*/  IMAD R0, R6.reuse, -0x800000, R8 ;  /* 0xff80000006007824 */ /* 0x040fe200078e0208 */
[----:B------:R-:W-:Y:S01]  /*04d0*/  IADD3 R6, PT, PT, R6, 0x7f, -R7 ;  /* 0x0000007f06067810 */ /* 0x000fe20007ffe807 */
[----:B------:R-:W0:Y:S01]  /*04e0*/  MUFU.RCP R3, R5 ;  /* 0x0000000500037308 */ /* 0x000e220000001000 */
[----:B------:R-:W-:-:S03]  /*04f0*/  FADD.FTZ R11, -R5, -RZ ;  /* 0x800000ff050b7221 */ /* 0x000fc60000010100 */
[----:B------:R-:W-:Y:S02]  /*0500*/  IMAD.IADD R6, R6, 0x1, R9 ;  /* 0x0000000106067824 */ /* 0x000fe400078e0209 */
[----:B0-----:R-:W-:-:S04]  /*0510*/  FFMA R10, R3, R11, 1 ;  /* 0x3f800000030a7423 */ /* 0x001fc8000000000b */
[----:B------:R-:W-:-:S04]  /*0520*/  FFMA R10, R3, R10, R3 ;  /* 0x0000000a030a7223 */ /* 0x000fc80000000003 */
[----:B------:R-:W-:-:S04]  /*0530*/  FFMA R3, R0, R10, RZ ;  /* 0x0000000a00037223 */ /* 0x000fc800000000ff */
[----:B------:R-:W-:-:S04]  /*0540*/  FFMA R8, R11, R3, R0 ;  /* 0x000000030b087223 */ /* 0x000fc80000000000 */
[----:B------:R-:W-:-:S04]  /*0550*/  FFMA R13, R10, R8, R3 ;  /* 0x000000080a0d7223 */ /* 0x000fc80000000003 */
[----:B------:R-:W-:-:S04]  /*0560*/  FFMA R8, R11, R13, R0 ;  /* 0x0000000d0b087223 */ /* 0x000fc80000000000 */
[----:B------:R-:W-:-:S05]  /*0570*/  FFMA R0, R10, R8, R13 ;  /* 0x000000080a007223 */ /* 0x000fca000000000d */
[----:B------:R-:W-:-:S04]  /*0580*/  SHF.R.U32.HI R3, RZ, 0x17, R0 ;  /* 0x00000017ff037819 */ /* 0x000fc80000011600 */
[----:B------:R-:W-:-:S05]  /*0590*/  LOP3.LUT R3, R3, 0xff, RZ, 0xc0, !PT ;  /* 0x000000ff03037812 */ /* 0x000fca00078ec0ff */
[----:B------:R-:W-:-:S04]  /*05a0*/  IMAD.IADD R7, R3, 0x1, R6 ;  /* 0x0000000103077824 */ /* 0x000fc800078e0206 */
[----:B------:R-:W-:-:S05]  /*05b0*/  VIADD R3, R7, 0xffffffff ;  /* 0xffffffff07037836 */ /* 0x000fca0000000000 */
[----:B------:R-:W-:-:S13]  /*05c0*/  ISETP.GE.U32.AND P0, PT, R3, 0xfe, PT ;  /* 0x000000fe0300780c */ /* 0x000fda0003f06070 */
[----:B------:R-:W-:Y:S05]  /*05d0*/  @!P0 BRA `(.L_x_9) ;  /* 0x0000000000808947 */ /* 0x000fea0003800000 */
[----:B------:R-:W-:-:S13]  /*05e0*/  ISETP.GT.AND P0, PT, R7, 0xfe, PT ;  /* 0x000000fe0700780c */ /* 0x000fda0003f04270 */
[----:B------:R-:W-:Y:S05]  /*05f0*/  @P0 BRA `(.L_x_10) ;  /* 0x00000000006c0947 */ /* 0x000fea0003800000 */
[----:B------:R-:W-:-:S13]  /*0600*/  ISETP.GE.AND P0, PT, R7, 0x1, PT ;  /* 0x000000010700780c */ /* 0x000fda0003f06270 */
[----:B------:R-:W-:Y:S05]  /*0610*/  @P0 BRA `(.L_x_11) ;  /* 0x0000000000740947 */ /* 0x000fea0003800000 */
[----:B------:R-:W-:Y:S02]  /*0620*/  ISETP.GE.AND P0, PT, R7, -0x18, PT ;  /* 0xffffffe80700780c */ /* 0x000fe40003f06270 */
[----:B------:R-:W-:-:S11]  /*0630*/  LOP3.LUT R0, R0, 0x80000000, RZ, 0xc0, !PT ;  /* 0x8000000000007812 */ /* 0x000fd600078ec0ff */
[----:B------:R-:W-:Y:S05]  /*0640*/  @!P0 BRA `(.L_x_11) ;  /* 0x0000000000688947 */ /* 0x000fea0003800000 */
[CCC-:B------:R-:W-:Y:S01]  /*0650*/  FFMA.RZ R3, R10.reuse, R8.reuse, R13.reuse ;  /* 0x000000080a037223 */ /* 0x1c0fe2000000c00d */
[CCC-:B------:R-:W-:Y:S01]  /*0660*/  FFMA.RM R6, R10.reuse, R8.reuse, R13.reuse ;  /* 0x000000080a067223 */ /* 0x1c0fe2000000400d */
[C---:B------:R-:W-:Y:S02]  /*0670*/  ISETP.NE.AND P2, PT, R7.reuse, RZ, PT ;  /* 0x000000ff0700720c */ /* 0x040fe40003f45270 */
[----:B------:R-:W-:Y:S02]  /*0680*/  ISETP.NE.AND P1, PT, R7, RZ, PT ;  /* 0x000000ff0700720c */ /* 0x000fe40003f25270 */
[----:B------:R-:W-:Y:S01]  /*0690*/  LOP3.LUT R5, R3, 0x7fffff, RZ, 0xc0, !PT ;  /* 0x007fffff03057812 */ /* 0x000fe200078ec0ff */
[----:B------:R-:W-:Y:S01]  /*06a0*/  FFMA.RP R3, R10, R8, R13 ;  /* 0x000000080a037223 */ /* 0x000fe2000000800d */
[----:B------:R-:W-:Y:S02]  /*06b0*/  VIADD R8, R7, 0x20 ;  /* 0x0000002007087836 */ /* 0x000fe40000000000 */
[----:B------:R-:W-:Y:S01]  /*06c0*/  LOP3.LUT R5, R5, 0x800000, RZ, 0xfc, !PT ;  /* 0x0080000005057812 */ /* 0x000fe200078efcff */
[----:B------:R-:W-:Y:S01]  /*06d0*/  IMAD.MOV R7, RZ, RZ, -R7 ;  /* 0x000000ffff077224 */ /* 0x000fe200078e0a07 */
[----:B------:R-:W-:-:S02]  /*06e0*/  FSETP.NEU.FTZ.AND P0, PT, R3, R6, PT ;  /* 0x000000060300720b */ /* 0x000fc40003f1d000 */
[----:B------:R-:W-:Y:S02]  /*06f0*/  SHF.L.U32 R8, R5, R8, RZ ;  /* 0x0000000805087219 */ /* 0x000fe400000006ff */
[----:B------:R-:W-:Y:S02]  /*0700*/  SEL R6, R7, RZ, P2 ;  /* 0x000000ff07067207 */ /* 0x000fe40001000000 */
[----:B------:R-:W-:Y:S02]  /*0710*/  ISETP.NE.AND P1, PT, R8, RZ, P1 ;  /* 0x000000ff0800720c */ /* 0x000fe40000f25270 */
[----:B------:R-:W-:Y:S02]  /*0720*/  SHF.R.U32.HI R6, RZ, R6, R5 ;  /* 0x00000006ff067219 */ /* 0x000fe40000011605 */
[----:B------:R-:W-:Y:S02]  /*0730*/  PLOP3.LUT P0, PT, P0, P1, PT, 0xf8, 0x8f ;  /* 0x00000000008f781c */ /* 0x000fe40000703f70 */
[----:B------:R-:W-:-:S02]  /*0740*/  SHF.R.U32.HI R8, RZ, 0x1, R6 ;  /* 0x00000001ff087819 */ /* 0x000fc40000011606 */
[----:B------:R-:W-:-:S04]  /*0750*/  SEL R3, RZ, 0x1, !P0 ;  /* 0x00000001ff037807 */ /* 0x000fc80004000000 */
[----:B------:R-:W-:-:S04]  /*0760*/  LOP3.LUT R3, R3, 0x1, R8, 0xf8, !PT ;  /* 0x0000000103037812 */ /* 0x000fc800078ef808 */
[----:B------:R-:W-:-:S05]  /*0770*/  LOP3.LUT R3, R3, R6, RZ, 0xc0, !PT ;  /* 0x0000000603037212 */ /* 0x000fca00078ec0ff */
[----:B------:R-:W-:-:S05]  /*0780*/  IMAD.IADD R3, R8, 0x1, R3 ;  /* 0x0000000108037824 */ /* 0x000fca00078e0203 */
[----:B------:R-:W-:Y:S01]  /*0790*/  LOP3.LUT R0, R3, R0, RZ, 0xfc, !PT ;  /* 0x0000000003007212 */ /* 0x000fe200078efcff */
[----:B------:R-:W-:Y:S06]  /*07a0*/  BRA `(.L_x_11) ;  /* 0x0000000000107947 */ /* 0x000fec0003800000 */
.L_x_10:
[----:B------:R-:W-:-:S04]  /*07b0*/  LOP3.LUT R0, R0, 0x80000000, RZ, 0xc0, !PT ;  /* 0x8000000000007812 */ /* 0x000fc800078ec0ff */
[----:B------:R-:W-:Y:S01]  /*07c0*/  LOP3.LUT R0, R0, 0x7f800000, RZ, 0xfc, !PT ;  /* 0x7f80000000007812 */ /* 0x000fe200078efcff */
[----:B------:R-:W-:Y:S06]  /*07d0*/  BRA `(.L_x_11) ;  /* 0x0000000000047947 */ /* 0x000fec0003800000 */
.L_x_9:
[----:B------:R-:W-:-:S07]  /*07e0*/  IMAD R0, R6, 0x800000, R0 ;  /* 0x0080000006007824 */ /* 0x000fce00078e0200 */
.L_x_11:
[----:B------:R-:W-:Y:S05]  /*07f0*/  BSYNC.RECONVERGENT B2 ;  /* 0x0000000000027941 */ /* 0x000fea0003800200 */
.L_x_8:
[----:B------:R-:W-:Y:S05]  /*0800*/  BRA `(.L_x_12) ;  /* 0x0000000000207947 */ /* 0x000fea0003800000 */
.L_x_7:
[----:B------:R-:W-:-:S04]  /*0810*/  LOP3.LUT R0, R5, 0x80000000, R8, 0x48, !PT ;  /* 0x8000000005007812 */ /* 0x000fc800078e4808 */
[----:B------:R-:W-:Y:S01]  /*0820*/  LOP3.LUT R0, R0, 0x7f800000, RZ, 0xfc, !PT ;  /* 0x7f80000000007812 */ /* 0x000fe200078efcff */
[----:B------:R-:W-:Y:S06]  /*0830*/  BRA `(.L_x_12) ;  /* 0x0000000000147947 */ /* 0x000fec0003800000 */
.L_x_6:
[----:B------:R-:W-:Y:S01]  /*0840*/  LOP3.LUT R0, R5, 0x80000000, R8, 0x48, !PT ;  /* 0x8000000005007812 */ /* 0x000fe200078e4808 */
[----:B------:R-:W-:Y:S06]  /*0850*/  BRA `(.L_x_12) ;  /* 0x00000000000c7947 */ /* 0x000fec0003800000 */
.L_x_5:
[----:B------:R-:W0:Y:S01]  /*0860*/  MUFU.RSQ R0, -QNAN ;  /* 0xffc0000000007908 */ /* 0x000e220000001400 */
[----:B------:R-:W-:Y:S05]  /*0870*/  BRA `(.L_x_12) ;  /* 0x0000000000047947 */ /* 0x000fea0003800000 */
.L_x_4:
[----:B------:R-:W-:-:S07]  /*0880*/  FADD.FTZ R0, R0, R3 ;  /* 0x0000000300007221 */ /* 0x000fce0000010000 */
.L_x_12:
[----:B------:R-:W-:Y:S05]  /*0890*/  BSYNC.RECONVERGENT B1 ;  /* 0x0000000000017941 */ /* 0x000fea0003800200 */
.L_x_2:
[----:B------:R-:W-:-:S04]  /*08a0*/  IMAD.MOV.U32 R5, RZ, RZ, 0x0 ;  /* 0x00000000ff057424 */ /* 0x000fc800078e00ff */
[----:B0-----:R-:W-:Y:S05]  /*08b0*/  RET.REL.NODEC R4 `(_Z4nilaPdS_i) ;  /* 0xfffffff404d07950 */ /* 0x001fea0003c3ffff */
.L_x_13:
[----:B------:R-:W-:-:S00]  /*08c0*/  BRA `(.L_x_13) ;  /* 0xfffffffc00fc7947 */ /* 0x000fc0000383ffff */
[----:B------:R-:W-:-:S00]  /*08d0*/  NOP ;  /* 0x0000000000007918 */ /* 0x000fc00000000000 */
        /* <DEDUP_REMOVED lines=10> */
.L_x_30:


//--------------------- .text._Z11serieWallisPfPii --------------------------
	.section	.text._Z11serieWallisPfPii,"ax",@progbits
	.align	128
        .global         _Z11serieWallisPfPii
        .type           _Z11serieWallisPfPii,@function
        .size           _Z11serieWallisPfPii,(.L_x_31 - _Z11serieWallisPfPii)
        .other          _Z11serieWallisPfPii,@"STO_CUDA_ENTRY STV_DEFAULT"
_Z11serieWallisPfPii:
.text._Z11serieWallisPfPii:
[----:B------:R-:W-:Y:S01]  /*0000*/  LDC R1, c[0x0][0x37c] ;  /* 0x0000df00ff017b82 */ /* 0x000fe20000000800 */
[----:B------:R-:W0:Y:S01]  /*0010*/  S2R R2, SR_CTAID.X ;  /* 0x0000000000027919 */ /* 0x000e220000002500 */
[----:B------:R-:W0:Y:S01]  /*0020*/  LDCU UR4, c[0x0][0x360] ;  /* 0x00006c00ff0477ac */ /* 0x000e220008000800 */
[----:B------:R-:W0:Y:S01]  /*0030*/  S2R R3, SR_TID.X ;  /* 0x0000000000037919 */ /* 0x000e220000002100 */
[----:B------:R-:W1:Y:S01]  /*0040*/  LDCU UR5, c[0x0][0x390] ;  /* 0x00007200ff0577ac */ /* 0x000e620008000800 */
[----:B0-----:R-:W-:-:S04]  /*0050*/  IMAD R2, R2, UR4, R3 ;  /* 0x0000000402027c24 */ /* 0x001fc8000f8e0203 */
[----:B------:R-:W-:-:S05]  /*0060*/  VIADD R0, R2, 0xffffffff ;  /* 0xffffffff02007836 */ /* 0x000fca0000000000 */
[----:B-1----:R-:W-:-:S13]  /*0070*/  ISETP.GT.AND P0, PT, R0, UR5, PT ;  /* 0x0000000500007c0c */ /* 0x002fda000bf04270 */
[----:B------:R-:W-:Y:S05]  /*0080*/  @P0 EXIT ;  /* 0x000000000000094d */ /* 0x000fea0003800000 */
[----:B------:R-:W0:Y:S01]  /*0090*/  LDC.64 R6, c[0x0][0x388] ;  /* 0x0000e200ff067b82 */ /* 0x000e220000000a00 */
[----:B------:R-:W1:Y:S01]  /*00a0*/  LDCU.64 UR4, c[0x0][0x358] ;  /* 0x00006b00ff0477ac */ /* 0x000e620008000a00 */
[----:B0-----:R-:W-:-:S06]  /*00b0*/  IMAD.WIDE R6, R2, 0x4, R6 ;  /* 0x0000000402067825 */ /* 0x001fcc00078e0206 */
[----:B-1----:R-:W2:Y:S01]  /*00c0*/  LDG.E R6, desc[UR4][R6.64+-0x4] ;  /* 0xfffffc0406067981 */ /* 0x002ea2000c1e1900 */
[----:B------:R-:W-:Y:S01]  /*00d0*/  BSSY.RECONVERGENT B0, `(.L_x_14) ;  /* 0x000000f000007945 */ /* 0x000fe20003800200 */
[----:B--2---:R-:W-:-:S05]  /*00e0*/  I2FP.F32.S32 R0, R6 ;  /* 0x0000000600007245 */ /* 0x004fca0000201400 */
[----:B------:R-:W-:-:S04]  /*00f0*/  FADD R0, R0, R0 ;  /* 0x0000000000007221 */ /* 0x000fc80000000000 */
[----:B------:R-:W-:-:S04]  /*0100*/  FADD R3, R0, -1 ;  /* 0xbf80000000037421 */ /* 0x000fc80000000000 */
[----:B------:R-:W0:Y:S08]  /*0110*/  MUFU.RCP R4, R3 ;  /* 0x0000000300047308 */ /* 0x000e300000001000 */
[----:B------:R-:W1:Y:S01]  /*0120*/  FCHK P0, R0, R3 ;  /* 0x0000000300007302 */ /* 0x000e620000000000 */
[----:B0-----:R-:W-:-:S04]  /*0130*/  FFMA R5, -R3, R4, 1 ;  /* 0x3f80000003057423 */ /* 0x001fc80000000104 */
[----:B------:R-:W-:-:S04]  /*0140*/  FFMA R5, R4, R5, R4 ;  /* 0x0000000504057223 */ /* 0x000fc80000000004 */
[----:B------:R-:W-:-:S04]  /*0150*/  FFMA R4, R0, R5, RZ ;  /* 0x0000000500047223 */ /* 0x000fc800000000ff */
[----:B------:R-:W-:-:S04]  /*0160*/  FFMA R8, -R3, R4, R0 ;  /* 0x0000000403087223 */ /* 0x000fc80000000100 */
[----:B------:R-:W-:Y:S01]  /*0170*/  FFMA R4, R5, R8, R4 ;  /* 0x0000000805047223 */ /* 0x000fe20000000004 */
[----:B-1----:R-:W-:Y:S06]  /*0180*/  @!P0 BRA `(.L_x_15) ;  /* 0x00000000000c8947 */ /* 0x002fec0003800000 */
[----:B------:R-:W-:-:S07]  /*0190*/  MOV R6, 0x1b0 ;  /* 0x000001b000067802 */ /* 0x000fce0000000f00 */
[----:B------:R-:W-:Y:S05]  /*01a0*/  CALL.REL.NOINC `($__internal_1_$__cuda_sm3x_div_rn_noftz_f32_slowpath) ;  /* 0x00000000005c7944 */ /* 0x000fea0003c00000 */
[----:B------:R-:W-:-:S07]  /*01b0*/  IMAD.MOV.U32 R4, RZ, RZ, R0 ;  /* 0x000000ffff047224 */ /* 0x000fce00078e0000 */
.L_x_15:
[----:B------:R-:W-:Y:S05]  /*01c0*/  BSYNC.RECONVERGENT B0 ;  /* 0x0000000000007941 */ /* 0x000fea0003800200 */
.L_x_14:
[----:B------:R-:W-:Y:S01]  /*01d0*/  I2FP.F32.S32 R0, R2 ;  /* 0x0000000200007245 */ /* 0x000fe20000201400 */
[----:B------:R-:W-:Y:S04]  /*01e0*/  BSSY.RECONVERGENT B0, `(.L_x_16) ;  /* 0x000000e000007945 */ /* 0x000fe80003800200 */
[----:B------:R-:W-:-:S04]  /*01f0*/  FADD R0, R0, R0 ;  /* 0x0000000000007221 */ /* 0x000fc80000000000 */
[----:B------:R-:W-:-:S04]  /*0200*/  FADD R3, R0, 1 ;  /* 0x3f80000000037421 */ /* 0x000fc80000000000 */
        /* <DEDUP_REMOVED lines=11> */
.L_x_17:
[----:B------:R-:W-:Y:S05]  /*02c0*/  BSYNC.RECONVERGENT B0 ;  /* 0x0000000000007941 */ /* 0x000fea0003800200 */
.L_x_16:
[----:B------:R-:W0:Y:S01]  /*02d0*/  LDC.64 R6, c[0x0][0x380] ;  /* 0x0000e000ff067b82 */ /* 0x000e220000000a00 */
[----:B------:R-:W-:Y:S01]  /*02e0*/  FMUL R5, R5, R4 ;  /* 0x0000000405057220 */ /* 0x000fe20000400000 */
[----:B0-----:R-:W-:-:S05]  /*02f0*/  IMAD.WIDE R2, R2, 0x4, R6 ;  /* 0x0000000402027825 */ /* 0x001fca00078e0206 */
[----:B------:R-:W-:Y:S01]  /*0300*/  STG.E desc[UR4][R2.64], R5 ;  /* 0x0000000502007986 */ /* 0x000fe2000c101904 */
[----:B------:R-:W-:Y:S05]  /*0310*/  EXIT ;  /* 0x000000000000794d */ /* 0x000fea0003800000 */
        .weak           $__internal_1_$__cuda_sm3x_div_rn_noftz_f32_slowpath
        .type           $__internal_1_$__cuda_sm3x_div_rn_noftz_f32_slowpath,@function
        .size           $__internal_1_$__cuda_sm3x_div_rn_noftz_f32_slowpath,(.L_x_31 - $__internal_1_$__cuda_sm3x_div_rn_noftz_f32_slowpath)
$__internal_1_$__cuda_sm3x_div_rn_noftz_f32_slowpath:
[----:B------:R-:W-:Y:S01]  /*0320*/  SHF.R.U32.HI R7, RZ, 0x17, R3 ;  /* 0x00000017ff077819 */ /* 0x000fe20000011603 */
[----:B------:R-:W-:Y:S01]  /*0330*/  BSSY.RECONVERGENT B1, `(.L_x_18) ;  /* 0x0000062000017945 */ /* 0x000fe20003800200 */
[----:B------:R-:W-:Y:S02]  /*0340*/  SHF.R.U32.HI R5, RZ, 0x17, R0 ;  /* 0x00000017ff057819 */ /* 0x000fe40000011600 */
        /* <DEDUP_REMOVED lines=8> */
[----:B------:R-:W-:Y:S02]  /*03d0*/  FSETP.GTU.FTZ.AND P0, PT, |R0|, +INF , PT ;  /* 0x7f8000000000780b */ /* 0x000fe40003f1c200 */
        /* <DEDUP_REMOVED lines=22> */
.L_x_19:
[----:B------:R-:W-:Y:S01]  /*0540*/  LEA R8, R12, 0xc0800000, 0x17 ;  /* 0xc08000000c087811 */ /* 0x000fe200078eb8ff */
[----:B------:R-:W-:Y:S04]  /*0550*/  BSSY.RECONVERGENT B2, `(.L_x_24) ;  /* 0x0000036000027945 */ /* 0x000fe80003800200 */
[----:B------:R-:W-:Y:S02]  /*0560*/  IMAD.IADD R8, R3, 0x1, -R8 ;  /* 0x0000000103087824 */ /* 0x000fe400078e0a08 */
[----:B------:R-:W-:Y:S02]  /*0570*/  VIADD R3, R10, 0xffffff81 ;  /* 0xffffff810a037836 */ /* 0x000fe40000000000 */
[----:B------:R0:W1:Y:S01]  /*0580*/  MUFU.RCP R7, R8 ;  /* 0x0000000800077308 */ /* 0x0000620000001000 */
[----:B------:R-:W-:Y:S01]  /*0590*/  FADD.FTZ R9, -R8, -RZ ;  /* 0x800000ff08097221 */ /* 0x000fe20000010100 */
[C---:B------:R-:W-:Y:S01]  /*05a0*/  IMAD R0, R3.reuse, -0x800000, R0 ;  /* 0xff80000003007824 */ /* 0x040fe200078e0200 */
[----:B0-----:R-:W-:-:S05]  /*05b0*/  IADD3 R8, PT, PT, R3, 0x7f, -R12 ;  /* 0x0000007f03087810 */ /* 0x001fca0007ffe80c */
[----:B------:R-:W-:Y:S02]  /*05c0*/  IMAD.IADD R8, R8, 0x1, R5 ;  /* 0x0000000108087824 */ /* 0x000fe400078e0205 */
[----:B-1----:R-:W-:-:S04]  /*05d0*/  FFMA R10, R7, R9, 1 ;  /* 0x3f800000070a7423 */ /* 0x002fc80000000009 */
        /* <DEDUP_REMOVED lines=41> */
.L_x_26:
[----:B------:R-:W-:-:S04]  /*0870*/  LOP3.LUT R0, R0, 0x80000000, RZ, 0xc0, !PT ;  /* 0x8000000000007812 */ /* 0x000fc800078ec0ff */
[----:B------:R-:W-:Y:S01]  /*0880*/  LOP3.LUT R0, R0, 0x7f800000, RZ, 0xfc, !PT ;  /* 0x7f80000000007812 */ /* 0x000fe200078efcff */
[----:B------:R-:W-:Y:S06]  /*0890*/  BRA `(.L_x_27) ;  /* 0x0000000000047947 */ /* 0x000fec0003800000 */
.L_x_25:
[----:B------:R-:W-:-:S07]  /*08a0*/  IMAD R0, R8, 0x800000, R0 ;  /* 0x0080000008007824 */ /* 0x000fce00078e0200 */
.L_x_27:
[----:B------:R-:W-:Y:S05]  /*08b0*/  BSYNC.RECONVERGENT B2 ;  /* 0x0000000000027941 */ /* 0x000fea0003800200 */
.L_x_24:
[----:B------:R-:W-:Y:S05]  /*08c0*/  BRA `(.L_x_28) ;  /* 0x0000000000207947 */ /* 0x000fea0003800000 */
.L_x_23:
[----:B------:R-:W-:-:S04]  /*08d0*/  LOP3.LUT R0, R3, 0x80000000, R0, 0x48, !PT ;  /* 0x8000000003007812 */ /* 0x000fc800078e4800 */
[----:B------:R-:W-:Y:S01]  /*08e0*/  LOP3.LUT R0, R0, 0x7f800000, RZ, 0xfc, !PT ;  /* 0x7f80000000007812 */ /* 0x000fe200078efcff */
[----:B------:R-:W-:Y:S06]  /*08f0*/  BRA `(.L_x_28) ;  /* 0x0000000000147947 */ /* 0x000fec0003800000 */
.L_x_22:
[----:B------:R-:W-:Y:S01]  /*0900*/  LOP3.LUT R0, R3, 0x80000000, R0, 0x48, !PT ;  /* 0x8000000003007812 */ /* 0x000fe200078e4800 */
[----:B------:R-:W-:Y:S06]  /*0910*/  BRA `(.L_x_28) ;  /* 0x00000000000c7947 */ /* 0x000fec0003800000 */
.L_x_21:
[----:B------:R-:W0:Y:S01]  /*0920*/  MUFU.RSQ R0, -QNAN ;  /* 0xffc0000000007908 */ /* 0x000e220000001400 */
[----:B------:R-:W-:Y:S05]  /*0930*/  BRA `(.L_x_28) ;  /* 0x0000000000047947 */ /* 0x000fea0003800000 */
.L_x_20:
[----:B------:R-:W-:-:S07]  /*0940*/  FADD.FTZ R0, R0, R3 ;  /* 0x0000000300007221 */ /* 0x000fce0000010000 */
.L_x_28:
[----:B------:R-:W-:Y:S05]  /*0950*/  BSYNC.RECONVERGENT B1 ;  /* 0x0000000000017941 */ /* 0x000fea0003800200 */
.L_x_18:
[----:B------:R-:W-:-:S04]  /*0960*/  IMAD.MOV.U32 R7, RZ, RZ, 0x0 ;  /* 0x00000000ff077424 */ /* 0x000fc800078e00ff */
[----:B0-----:R-:W-:Y:S05]  /*0970*/  RET.REL.NODEC R6 `(_Z11serieWallisPfPii) ;  /* 0xfffffff406a07950 */ /* 0x001fea0003c3ffff */
.L_x_29:
        /* <DEDUP_REMOVED lines=16> */
.L_x_31:


//--------------------- .nv.shared.reserved.0     --------------------------
	.section	.nv.shared.reserved.0,"aw",@nobits
	.weak		__nv_reservedSMEM_offset_0_alias
	.size		__nv_reservedSMEM_offset_0_alias, 0, 64
	.other		__nv_reservedSMEM_offset_0_alias,@"STO_CUDA_RESERVED_SHARED STV_DEFAULT"
__nv_reservedSMEM_offset_0_alias:
	.zero		0
	.zero		64


//--------------------- .nv.constant0._Z4nilaPdS_i --------------------------
	.section	.nv.constant0._Z4nilaPdS_i,"a",@progbits
	.sectionflags	@""
	.align	4
.nv.constant0._Z4nilaPdS_i:
	.zero		916


//--------------------- .nv.constant0._Z11serieWallisPfPii --------------------------
	.section	.nv.constant0._Z11serieWallisPfPii,"a",@progbits
	.sectionflags	@""
	.align	4
.nv.constant0._Z11serieWallisPfPii:
	.zero		916


//--------------------- SYMBOLS --------------------------

	.type		.nv.reservedSmem.offset0,@object
	.size		.nv.reservedSmem.offset0,0x4
